	.headerflags	@"EF_CUDA_TEXMODE_UNIFIED EF_CUDA_64BIT_ADDRESS EF_CUDA_ACCELERATORS EF_CUDA_SM90 EF_CUDA_VIRTUAL_SM(EF_CUDA_SM90)"
	.elftype	@"ET_EXEC"


//--------------------- .nv.info                  --------------------------
	.section	.nv.info,"",@"SHT_CUDA_INFO"
	.align	4


	//----- nvinfo : EIATTR_REGCOUNT
	.align		4
        /*0000*/ 	.byte	0x04, 0x2f
        /*0002*/ 	.short	(.L_1 - .L_0)
	.align		4
.L_0:
        /*0004*/ 	.word	index@(triton_poi_fused_convolution_24)
        /*0008*/ 	.word	0x0000001b


	//----- nvinfo : EIATTR_MIN_STACK_SIZE
	.align		4
.L_1:
        /*000c*/ 	.byte	0x04, 0x12
        /*000e*/ 	.short	(.L_3 - .L_2)
	.align		4
.L_2:
        /*0010*/ 	.word	index@(triton_poi_fused_convolution_24)
        /*0014*/ 	.word	0x00000000


	//----- nvinfo : EIATTR_FRAME_SIZE
	.align		4
.L_3:
        /*0018*/ 	.byte	0x04, 0x11
        /*001a*/ 	.short	(.L_5 - .L_4)
	.align		4
.L_4:
        /*001c*/ 	.word	index@(triton_poi_fused_convolution_24)
        /*0020*/ 	.word	0x00000000


	//----- nvinfo : EIATTR_MIN_STACK_SIZE
	.align		4
.L_5:
        /*0024*/ 	.byte	0x04, 0x12
        /*0026*/ 	.short	(.L_7 - .L_6)
	.align		4
.L_6:
        /*0028*/ 	.word	index@(triton_poi_fused_convolution_24)
        /*002c*/ 	.word	0x00000000
.L_7:


//--------------------- .nv.info.triton_poi_fused_convolution_24 --------------------------
	.section	.nv.info.triton_poi_fused_convolution_24,"",@"SHT_CUDA_INFO"
	.sectionflags	@""
	.align	4


	//----- nvinfo : EIATTR_CUDA_API_VERSION
	.align		4
        /*0000*/ 	.byte	0x04, 0x37
        /*0002*/ 	.short	(.L_9 - .L_8)
.L_8:
        /*0004*/ 	.word	0x0000007c


	//----- nvinfo : EIATTR_KPARAM_INFO
	.align		4
.L_9:
        /*0008*/ 	.byte	0x04, 0x17
        /*000a*/ 	.short	(.L_11 - .L_10)
.L_10:
        /*000c*/ 	.word	0x00000000
        /*0010*/ 	.short	0x0003
        /*0012*/ 	.short	0x0014
        /*0014*/ 	.byte	0x00, 0xf0, 0x11, 0x00


	//----- nvinfo : EIATTR_KPARAM_INFO
	.align		4
.L_11:
        /*0018*/ 	.byte	0x04, 0x17
        /*001a*/ 	.short	(.L_13 - .L_12)
.L_12:
        /*001c*/ 	.word	0x00000000
        /*0020*/ 	.short	0x0002
        /*0022*/ 	.short	0x0010
        /*0024*/ 	.byte	0x00, 0xf0, 0x11, 0x00


	//----- nvinfo : EIATTR_KPARAM_INFO
	.align		4
.L_13:
        /*0028*/ 	.byte	0x04, 0x17
        /*002a*/ 	.short	(.L_15 - .L_14)
.L_14:
        /*002c*/ 	.word	0x00000000
        /*0030*/ 	.short	0x0001
        /*0032*/ 	.short	0x0008
        /*0034*/ 	.byte	0x00, 0xf4, 0x21, 0x00


	//----- nvinfo : EIATTR_KPARAM_INFO
	.align		4
.L_15:
        /*0038*/ 	.byte	0x04, 0x17
        /*003a*/ 	.short	(.L_17 - .L_16)
.L_16:
        /*003c*/ 	.word	0x00000000
        /*0040*/ 	.short	0x0000
        /*0042*/ 	.short	0x0000
        /*0044*/ 	.byte	0x00, 0xf4, 0x21, 0x00


	//----- nvinfo : EIATTR_SPARSE_MMA_MASK
	.align		4
.L_17:
        /*0048*/ 	.byte	0x03, 0x50
        /*004a*/ 	.short	0x0000


	//----- nvinfo : EIATTR_MAXREG_COUNT
	.align		4
        /*004c*/ 	.byte	0x03, 0x1b
        /*004e*/ 	.short	0x00ff


	//----- nvinfo : EIATTR_EXIT_INSTR_OFFSETS
	.align		4
        /*0050*/ 	.byte	0x04, 0x1c
        /*0052*/ 	.short	(.L_19 - .L_18)


	//   ....[0]....
.L_18:
        /*0054*/ 	.word	0x00000510


	//   ....[1]....
        /*0058*/ 	.word	0x00000560


	//----- nvinfo : EIATTR_REQNTID
	.align		4
.L_19:
        /*005c*/ 	.byte	0x04, 0x10
        /*005e*/ 	.short	(.L_21 - .L_20)
.L_20:
        /*0060*/ 	.word	0x00000080
        /*0064*/ 	.word	0x00000001
        /*0068*/ 	.word	0x00000001


	//----- nvinfo : EIATTR_CBANK_PARAM_SIZE
	.align		4
.L_21:
        /*006c*/ 	.byte	0x03, 0x19
        /*006e*/ 	.short	0x0018


	//----- nvinfo : EIATTR_PARAM_CBANK
	.align		4
        /*0070*/ 	.byte	0x04, 0x0a
        /*0072*/ 	.short	(.L_23 - .L_22)
	.align		4
.L_22:
        /*0074*/ 	.word	index@(.nv.constant0.triton_poi_fused_convolution_24)
        /*0078*/ 	.short	0x0210
        /*007a*/ 	.short	0x0018


	//----- nvinfo : EIATTR_SW_WAR
	.align		4
.L_23:
        /*007c*/ 	.byte	0x04, 0x36
        /*007e*/ 	.short	(.L_25 - .L_24)
.L_24:
        /*0080*/ 	.word	0x00000008
.L_25:


//--------------------- .nv.callgraph             --------------------------
	.section	.nv.callgraph,"",@"SHT_CUDA_CALLGRAPH"
	.align	4
	.sectionentsize	8
	.align		4
        /*0000*/ 	.word	0x00000000
	.align		4
        /*0004*/ 	.word	0xffffffff
	.align		4
        /*0008*/ 	.word	0x00000000
	.align		4
        /*000c*/ 	.word	0xfffffffe
	.align		4
        /*0010*/ 	.word	0x00000000
	.align		4
        /*0014*/ 	.word	0xfffffffd
	.align		4
        /*0018*/ 	.word	0x00000000
	.align		4
        /*001c*/ 	.word	0xfffffffc


//--------------------- .text.triton_poi_fused_convolution_24 --------------------------
	.section	.text.triton_poi_fused_convolution_24,"ax",@progbits
	.sectionflags	@"SHF_BARRIERS=1"
	.align	128
        .global         triton_poi_fused_convolution_24
        .type           triton_poi_fused_convolution_24,@function
        .size           triton_poi_fused_convolution_24,(.L_x_1 - triton_poi_fused_convolution_24)
        .other          triton_poi_fused_convolution_24,@"STO_CUDA_ENTRY STV_DEFAULT"
triton_poi_fused_convolution_24:
.text.triton_poi_fused_convolution_24:
[----:B------:R-:W0:Y:S02]  /*0000*/  LDC R1, c[0x0][0x28] ;  /* 0x00000a00ff017b82 */ /* 0x000e240000000800 */
[----:B------:R-:W1:Y:S01]  /*0010*/  S2R R2, SR_CTAID.X ;  /* 0x0000000000027919 */ /* 0x000e620000002500 */
[----:B------:R-:W2:Y:S01]  /*0020*/  LDC.64 R4, c[0x0][0x210] ;  /* 0x00008400ff047b82 */ /* 0x000ea20000000a00 */
[----:B------:R-:W-:Y:S02]  /*0030*/  CS2R R8, SRZ ;  /* 0x0000000000087805 */ /* 0x000fe4000001ff00 */
[----:B------:R-:W-:Y:S01]  /*0040*/  CS2R R10, SRZ ;  /* 0x00000000000a7805 */ /* 0x000fe2000001ff00 */
[----:B------:R-:W3:Y:S01]  /*0050*/  S2R R0, SR_TID.X ;  /* 0x0000000000007919 */ /* 0x000ee20000002100 */
[----:B------:R-:W-:Y:S01]  /*0060*/  ULDC.64 UR6, c[0x0][0x208] ;  /* 0x0000820000067ab9 */ /* 0x000fe20000000a00 */
[----:B------:R-:W4:Y:S01]  /*0070*/  S2R R16, SR_CTAID.Y ;  /* 0x0000000000107919 */ /* 0x000f220000002600 */
[----:B-1----:R-:W-:Y:S02]  /*0080*/  IMAD.SHL.U32 R2, R2, 0x10, RZ ;  /* 0x0000001002027824 */ /* 0x002fe400078e00ff */
[----:B---3--:R-:W-:Y:S01]  /*0090*/  IMAD.SHL.U32 R3, R0, 0x4, RZ ;  /* 0x0000000400037824 */ /* 0x008fe200078e00ff */
[----:B------:R-:W-:Y:S01]  /*00a0*/  SHF.R.U32.HI R17, RZ, 0x2, R0 ;  /* 0x00000002ff117819 */ /* 0x000fe20000011600 */
[----:B----4-:R-:W-:-:S03]  /*00b0*/  IMAD.SHL.U32 R16, R16, 0x40, RZ ;  /* 0x0000004010107824 */ /* 0x010fc600078e00ff */
[----:B------:R-:W-:Y:S02]  /*00c0*/  LOP3.LUT R12, R2, 0xc, R3, 0xf8, !PT ;  /* 0x0000000c020c7812 */ /* 0x000fe400078ef803 */
[----:B------:R-:W-:Y:S02]  /*00d0*/  SGXT.U32 R17, R17, 0x5 ;  /* 0x000000051111781a */ /* 0x000fe40000000000 */
[----:B------:R-:W-:Y:S02]  /*00e0*/  ISETP.GE.AND P0, PT, R12, 0x10, PT ;  /* 0x000000100c00780c */ /* 0x000fe40003f06270 */
[----:B------:R-:W-:Y:S02]  /*00f0*/  LOP3.LUT R6, R16, R17, RZ, 0xfc, !PT ;  /* 0x0000001110067212 */ /* 0x000fe400078efcff */
[----:B------:R-:W-:Y:S02]  /*0100*/  LOP3.LUT R7, R16, 0x20, R17, 0xfe, !PT ;  /* 0x0000002010077812 */ /* 0x000fe400078efe11 */
[C---:B------:R-:W-:Y:S01]  /*0110*/  ISETP.LT.AND P1, PT, R6.reuse, 0x180, !P0 ;  /* 0x000001800600780c */ /* 0x040fe20004721270 */
[--C-:B------:R-:W-:Y:S01]  /*0120*/  IMAD R13, R6, 0x10, R12.reuse ;  /* 0x00000010060d7824 */ /* 0x100fe200078e020c */
[C---:B------:R-:W-:Y:S01]  /*0130*/  ISETP.LT.AND P0, PT, R7.reuse, 0x180, !P0 ;  /* 0x000001800700780c */ /* 0x040fe20004701270 */
[----:B------:R-:W-:-:S02]  /*0140*/  IMAD R15, R7, 0x10, R12 ;  /* 0x00000010070f7824 */ /* 0x000fc400078e020c */
[----:B--2---:R-:W-:Y:S01]  /*0150*/  IMAD.WIDE R12, R13, 0x4, R4 ;  /* 0x000000040d0c7825 */ /* 0x004fe200078e0204 */
[----:B------:R-:W-:-:S03]  /*0160*/  CS2R R6, SRZ ;  /* 0x0000000000067805 */ /* 0x000fc6000001ff00 */
[----:B------:R-:W-:Y:S01]  /*0170*/  IMAD.WIDE R14, R15, 0x4, R4 ;  /* 0x000000040f0e7825 */ /* 0x000fe200078e0204 */
[----:B------:R-:W-:-:S03]  /*0180*/  CS2R R4, SRZ ;  /* 0x0000000000047805 */ /* 0x000fc6000001ff00 */
[----:B------:R1:W2:Y:S04]  /*0190*/  @P1 LDG.E.EL.128 R8, desc[UR6][R12.64] ;  /* 0x000000060c081981 */ /* 0x0002a8000c2e1d00 */
[----:B------:R-:W3:Y:S01]  /*01a0*/  @P0 LDG.E.EL.128 R4, desc[UR6][R14.64] ;  /* 0x000000060e040981 */ /* 0x000ee2000c2e1d00 */
[----:B------:R-:W4:Y:S01]  /*01b0*/  S2UR UR5, SR_CgaCtaId ;  /* 0x00000000000579c3 */ /* 0x000f220000008800 */
[----:B------:R-:W-:Y:S01]  /*01c0*/  IMAD.SHL.U32 R18, R0, 0x100, RZ ;  /* 0x0000010000127824 */ /* 0x000fe200078e00ff */
[----:B------:R-:W-:Y:S01]  /*01d0*/  UMOV UR4, 0x400 ;  /* 0x0000040000047882 */ /* 0x000fe20000000000 */
[----:B-1----:R-:W-:-:S03]  /*01e0*/  SHF.R.U32.HI R12, RZ, 0x2, R0 ;  /* 0x00000002ff0c7819 */ /* 0x002fc60000011600 */
[----:B------:R-:W-:Y:S02]  /*01f0*/  LOP3.LUT R18, R18, 0x300, RZ, 0xc0, !PT ;  /* 0x0000030012127812 */ /* 0x000fe400078ec0ff */
[----:B------:R-:W-:Y:S02]  /*0200*/  LOP3.LUT R12, R12, 0x1c, RZ, 0xc0, !PT ;  /* 0x0000001c0c0c7812 */ /* 0x000fe400078ec0ff */
[C---:B------:R-:W-:Y:S02]  /*0210*/  LOP3.LUT R17, R18.reuse, R17, RZ, 0xfc, !PT ;  /* 0x0000001112117212 */ /* 0x040fe400078efcff */
[C---:B------:R-:W-:Y:S02]  /*0220*/  LOP3.LUT R20, R18.reuse, 0x40, RZ, 0xfc, !PT ;  /* 0x0000004012147812 */ /* 0x040fe400078efcff */
[C---:B------:R-:W-:Y:S02]  /*0230*/  LOP3.LUT R22, R18.reuse, 0x80, RZ, 0xfc, !PT ;  /* 0x0000008012167812 */ /* 0x040fe400078efcff */
[----:B------:R-:W-:-:S02]  /*0240*/  LOP3.LUT R24, R18, 0xc0, RZ, 0xfc, !PT ;  /* 0x000000c012187812 */ /* 0x000fc400078efcff */
[-C--:B------:R-:W-:Y:S02]  /*0250*/  LEA.HI R18, R18, R17.reuse, RZ, 0x1c ;  /* 0x0000001112127211 */ /* 0x080fe400078fe0ff */
[-C--:B------:R-:W-:Y:S02]  /*0260*/  LEA.HI R20, R20, R17.reuse, RZ, 0x1c ;  /* 0x0000001114147211 */ /* 0x080fe400078fe0ff */
[-C--:B------:R-:W-:Y:S01]  /*0270*/  LEA.HI R22, R22, R17.reuse, RZ, 0x1c ;  /* 0x0000001116167211 */ /* 0x080fe200078fe0ff */
[----:B----4-:R-:W-:Y:S01]  /*0280*/  UPRMT UR4, UR5, 0x654, UR4 ;  /* 0x0000065405047896 */ /* 0x010fe20008000004 */
[----:B------:R-:W-:Y:S02]  /*0290*/  LEA.HI R24, R24, R17, RZ, 0x1c ;  /* 0x0000001118187211 */ /* 0x000fe400078fe0ff */
[----:B------:R-:W-:Y:S02]  /*02a0*/  LOP3.LUT R17, R3, 0x1fc, RZ, 0xc0, !PT ;  /* 0x000001fc03117812 */ /* 0x000fe400078ec0ff */
[----:B------:R-:W-:-:S02]  /*02b0*/  LOP3.LUT R3, R16, 0x3c, R3, 0xf8, !PT ;  /* 0x0000003c10037812 */ /* 0x000fc400078ef803 */
[----:B------:R-:W-:Y:S01]  /*02c0*/  LEA R21, R18, UR4, 0x2 ;  /* 0x0000000412157c11 */ /* 0x000fe2000f8e10ff */
[----:B------:R-:W-:Y:S01]  /*02d0*/  IMAD.IADD R12, R17, 0x1, R12 ;  /* 0x00000001110c7824 */ /* 0x000fe200078e020c */
[----:B------:R-:W-:Y:S01]  /*02e0*/  LEA R20, R20, UR4, 0x2 ;  /* 0x0000000414147c11 */ /* 0x000fe2000f8e10ff */
[----:B------:R-:W-:Y:S01]  /*02f0*/  IMAD.HI R16, R3, 0x2aaaaaab, RZ ;  /* 0x2aaaaaab03107827 */ /* 0x000fe200078e02ff */
[----:B------:R-:W-:Y:S02]  /*0300*/  LEA R23, R22, UR4, 0x2 ;  /* 0x0000000416177c11 */ /* 0x000fe4000f8e10ff */
[----:B------:R-:W-:Y:S02]  /*0310*/  LEA R24, R24, UR4, 0x2 ;  /* 0x0000000418187c11 */ /* 0x000fe4000f8e10ff */
[----:B------:R-:W-:Y:S02]  /*0320*/  LEA R12, R12, UR4, 0x2 ;  /* 0x000000040c0c7c11 */ /* 0x000fe4000f8e10ff */
[----:B------:R-:W-:-:S02]  /*0330*/  SHF.R.U32.HI R0, RZ, 0x4, R0 ;  /* 0x00000004ff007819 */ /* 0x000fc40000011600 */
[----:B------:R-:W-:Y:S02]  /*0340*/  SHF.R.U32.HI R19, RZ, 0x1f, R16 ;  /* 0x0000001fff137819 */ /* 0x000fe40000011610 */
[----:B------:R-:W-:Y:S02]  /*0350*/  ISETP.GE.AND P0, PT, R3, 0x180, PT ;  /* 0x000001800300780c */ /* 0x000fe40003f06270 */
[----:B------:R-:W-:-:S05]  /*0360*/  LEA.HI.SX32 R16, R16, R19, 0x1c ;  /* 0x0000001310107211 */ /* 0x000fca00078fe2ff */
[----:B------:R-:W-:-:S04]  /*0370*/  IMAD R3, R16, -0x60, R3 ;  /* 0xffffffa010037824 */ /* 0x000fc800078e0203 */
[----:B------:R-:W-:Y:S01]  /*0380*/  IMAD R16, R16, 0x600, R3 ;  /* 0x0000060010107824 */ /* 0x000fe200078e0203 */
[----:B--2---:R-:W-:Y:S04]  /*0390*/  STS [R21], R8 ;  /* 0x0000000815007388 */ /* 0x004fe80000000800 */
[----:B------:R1:W-:Y:S04]  /*03a0*/  STS [R20+0x100], R9 ;  /* 0x0001000914007388 */ /* 0x0003e80000000800 */
[----:B------:R-:W-:Y:S04]  /*03b0*/  STS [R23+0x200], R10 ;  /* 0x0002000a17007388 */ /* 0x000fe80000000800 */
[----:B------:R-:W-:Y:S01]  /*03c0*/  STS [R24+0x300], R11 ;  /* 0x0003000b18007388 */ /* 0x000fe20000000800 */
[----:B-1----:R-:W1:Y:S03]  /*03d0*/  LDC.64 R8, c[0x0][0x218] ;  /* 0x00008600ff087b82 */ /* 0x002e660000000a00 */
[----:B---3--:R-:W-:Y:S04]  /*03e0*/  STS [R21+0x80], R4 ;  /* 0x0000800415007388 */ /* 0x008fe80000000800 */
[----:B------:R2:W-:Y:S04]  /*03f0*/  STS [R20+0x180], R5 ;  /* 0x0001800514007388 */ /* 0x0005e80000000800 */
[----:B------:R-:W-:Y:S04]  /*0400*/  STS [R23+0x280], R6 ;  /* 0x0002800617007388 */ /* 0x000fe80000000800 */
[----:B------:R-:W-:Y:S01]  /*0410*/  STS [R24+0x380], R7 ;  /* 0x0003800718007388 */ /* 0x000fe20000000800 */
[----:B--2---:R-:W-:Y:S01]  /*0420*/  SGXT.U32 R5, R0, 0x3 ;  /* 0x000000030005781a */ /* 0x004fe20000000000 */
[----:B------:R-:W-:Y:S01]  /*0430*/  BAR.SYNC.DEFER_BLOCKING 0x0 ;  /* 0x0000000000007b1d */ /* 0x000fe20000010000 */
[----:B------:R-:W-:-:S02]  /*0440*/  LOP3.LUT R0, R17, 0x200, RZ, 0xfc, !PT ;  /* 0x0000020011007812 */ /* 0x000fc400078efcff */
[----:B------:R-:W-:Y:S02]  /*0450*/  LOP3.LUT R5, R2, R5, RZ, 0xfc, !PT ;  /* 0x0000000502057212 */ /* 0x000fe400078efcff */
[----:B------:R-:W-:Y:S02]  /*0460*/  SHF.R.U32.HI R0, RZ, 0x4, R0 ;  /* 0x00000004ff007819 */ /* 0x000fe40000011600 */
[C---:B------:R-:W-:Y:S02]  /*0470*/  LOP3.LUT R2, R5.reuse, 0x8, RZ, 0xfc, !PT ;  /* 0x0000000805027812 */ /* 0x040fe400078efcff */
[C---:B------:R-:W-:Y:S01]  /*0480*/  ISETP.LT.AND P1, PT, R5.reuse, 0x10, !P0 ;  /* 0x000000100500780c */ /* 0x040fe20004721270 */
[----:B------:R-:W-:Y:S01]  /*0490*/  IMAD R5, R5, 0x60, R16 ;  /* 0x0000006005057824 */ /* 0x000fe200078e0210 */
[----:B------:R-:W-:Y:S02]  /*04a0*/  ISETP.LT.AND P0, PT, R2, 0x10, !P0 ;  /* 0x000000100200780c */ /* 0x000fe40004701270 */
[----:B------:R-:W-:Y:S01]  /*04b0*/  LOP3.LUT R0, R0, 0x3c, RZ, 0xc0, !PT ;  /* 0x0000003c00007812 */ /* 0x000fe200078ec0ff */
[----:B-1----:R-:W-:-:S04]  /*04c0*/  IMAD.WIDE R2, R5, 0x4, R8 ;  /* 0x0000000405027825 */ /* 0x002fc800078e0208 */
[----:B------:R-:W-:-:S05]  /*04d0*/  IMAD.IADD R0, R17, 0x1, R0 ;  /* 0x0000000111007824 */ /* 0x000fca00078e0200 */
[----:B------:R-:W-:Y:S01]  /*04e0*/  LEA R0, R0, UR4, 0x2 ;  /* 0x0000000400007c11 */ /* 0x000fe2000f8e10ff */
[----:B------:R-:W1:Y:S04]  /*04f0*/  LDS.128 R12, [R12] ;  /* 0x000000000c0c7984 */ /* 0x000e680000000c00 */
[----:B-1----:R1:W-:Y:S01]  /*0500*/  @P1 STG.E.128 desc[UR6][R2.64], R12 ;  /* 0x0000000c02001986 */ /* 0x0023e2000c101d06 */
[----:B------:R-:W-:Y:S05]  /*0510*/  @!P0 EXIT ;  /* 0x000000000000894d */ /* 0x000fea0003800000 */
[----:B-1----:R-:W0:Y:S01]  /*0520*/  LDS.128 R12, [R0+0x800] ;  /* 0x00080000000c7984 */ /* 0x002e220000000c00 */
[----:B------:R-:W-:-:S04]  /*0530*/  VIADD R5, R5, 0x300 ;  /* 0x0000030005057836 */ /* 0x000fc80000000000 */
[----:B------:R-:W-:-:S05]  /*0540*/  IMAD.WIDE R8, R5, 0x4, R8 ;  /* 0x0000000405087825 */ /* 0x000fca00078e0208 */
[----:B0-----:R-:W-:Y:S01]  /*0550*/  STG.E.128 desc[UR6][R8.64], R12 ;  /* 0x0000000c08007986 */ /* 0x001fe2000c101d06 */
[----:B------:R-:W-:Y:S05]  /*0560*/  EXIT ;  /* 0x000000000000794d */ /* 0x000fea0003800000 */
.L_x_0:
[----:B------:R-:W-:-:S00]  /*0570*/  BRA `(.L_x_0) ;  /* 0xfffffffc00fc7947 */ /* 0x000fc0000383ffff */
[----:B------:R-:W-:-:S00]  /*0580*/  NOP ;  /* 0x0000000000007918 */ /* 0x000fc00000000000 */
[----:B------:R-:W-:-:S00]  /*0590*/  NOP ;  /* 0x0000000000007918 */ /* 0x000fc00000000000 */
[----:B------:R-:W-:-:S00]  /*05a0*/  NOP ;  /* 0x0000000000007918 */ /* 0x000fc00000000000 */
[----:B------:R-:W-:-:S00]  /*05b0*/  NOP ;  /* 0x0000000000007918 */ /* 0x000fc00000000000 */
[----:B------:R-:W-:-:S00]  /*05c0*/  NOP ;  /* 0x0000000000007918 */ /* 0x000fc00000000000 */
[----:B------:R-:W-:-:S00]  /*05d0*/  NOP ;  /* 0x0000000000007918 */ /* 0x000fc00000000000 */
[----:B------:R-:W-:-:S00]  /*05e0*/  NOP ;  /* 0x0000000000007918 */ /* 0x000fc00000000000 */
[----:B------:R-:W-:-:S00]  /*05f0*/  NOP ;  /* 0x0000000000007918 */ /* 0x000fc00000000000 */
.L_x_1:


//--------------------- .nv.shared.triton_poi_fused_convolution_24 --------------------------
	.section	.nv.shared.triton_poi_fused_convolution_24,"aw",@nobits
	.sectionflags	@""
	.align	16
	.zero		1024


//--------------------- .nv.constant0.triton_poi_fused_convolution_24 --------------------------
	.section	.nv.constant0.triton_poi_fused_convolution_24,"a",@progbits
	.sectionflags	@""
	.align	4
.nv.constant0.triton_poi_fused_convolution_24:
	.zero		552
